	.headerflags	@"EF_CUDA_TEXMODE_UNIFIED EF_CUDA_64BIT_ADDRESS EF_CUDA_ACCELERATORS EF_CUDA_SM90 EF_CUDA_VIRTUAL_SM(EF_CUDA_SM90)"
	.elftype	@"ET_EXEC"


//--------------------- .nv.info                  --------------------------
	.section	.nv.info,"",@"SHT_CUDA_INFO"
	.align	4


	//----- nvinfo : EIATTR_REGCOUNT
	.align		4
        /*0000*/ 	.byte	0x04, 0x2f
        /*0002*/ 	.short	(.L_3 - .L_2)
	.align		4
.L_2:
        /*0004*/ 	.word	index@(triton_poi_fused__native_batch_norm_legit_no_training_mul_sigmoid_7)
        /*0008*/ 	.word	0x00000011


	//----- nvinfo : EIATTR_MIN_STACK_SIZE
	.align		4
.L_3:
        /*000c*/ 	.byte	0x04, 0x12
        /*000e*/ 	.short	(.L_5 - .L_4)
	.align		4
.L_4:
        /*0010*/ 	.word	index@(triton_poi_fused__native_batch_norm_legit_no_training_mul_sigmoid_7)
        /*0014*/ 	.word	0x00000000


	//----- nvinfo : EIATTR_FRAME_SIZE
	.align		4
.L_5:
        /*0018*/ 	.byte	0x04, 0x11
        /*001a*/ 	.short	(.L_7 - .L_6)
	.align		4
.L_6:
        /*001c*/ 	.word	index@(triton_poi_fused__native_batch_norm_legit_no_training_mul_sigmoid_7)
        /*0020*/ 	.word	0x00000000


	//----- nvinfo : EIATTR_MIN_STACK_SIZE
	.align		4
.L_7:
        /*0024*/ 	.byte	0x04, 0x12
        /*0026*/ 	.short	(.L_9 - .L_8)
	.align		4
.L_8:
        /*0028*/ 	.word	index@(triton_poi_fused__native_batch_norm_legit_no_training_mul_sigmoid_7)
        /*002c*/ 	.word	0x00000000
.L_9:


//--------------------- .nv.info.triton_poi_fused__native_batch_norm_legit_no_training_mul_sigmoid_7 --------------------------
	.section	.nv.info.triton_poi_fused__native_batch_norm_legit_no_training_mul_sigmoid_7,"",@"SHT_CUDA_INFO"
	.sectionflags	@""
	.align	4


	//----- nvinfo : EIATTR_CUDA_API_VERSION
	.align		4
        /*0000*/ 	.byte	0x04, 0x37
        /*0002*/ 	.short	(.L_11 - .L_10)
.L_10:
        /*0004*/ 	.word	0x0000007c


	//----- nvinfo : EIATTR_KPARAM_INFO
	.align		4
.L_11:
        /*0008*/ 	.byte	0x04, 0x17
        /*000a*/ 	.short	(.L_13 - .L_12)
.L_12:
        /*000c*/ 	.word	0x00000000
        /*0010*/ 	.short	0x0006
        /*0012*/ 	.short	0x0030
        /*0014*/ 	.byte	0x00, 0xf0, 0x11, 0x00


	//----- nvinfo : EIATTR_KPARAM_INFO
	.align		4
.L_13:
        /*0018*/ 	.byte	0x04, 0x17
        /*001a*/ 	.short	(.L_15 - .L_14)
.L_14:
        /*001c*/ 	.word	0x00000000
        /*0020*/ 	.short	0x0005
        /*0022*/ 	.short	0x0028
        /*0024*/ 	.byte	0x00, 0xf4, 0x21, 0x00


	//----- nvinfo : EIATTR_KPARAM_INFO
	.align		4
.L_15:
        /*0028*/ 	.byte	0x04, 0x17
        /*002a*/ 	.short	(.L_17 - .L_16)
.L_16:
        /*002c*/ 	.word	0x00000000
        /*0030*/ 	.short	0x0004
        /*0032*/ 	.short	0x0020
        /*0034*/ 	.byte	0x00, 0xf4, 0x21, 0x00


	//----- nvinfo : EIATTR_KPARAM_INFO
	.align		4
.L_17:
        /*0038*/ 	.byte	0x04, 0x17
        /*003a*/ 	.short	(.L_19 - .L_18)
.L_18:
        /*003c*/ 	.word	0x00000000
        /*0040*/ 	.short	0x0003
        /*0042*/ 	.short	0x0018
        /*0044*/ 	.byte	0x00, 0xf4, 0x21, 0x00


	//----- nvinfo : EIATTR_KPARAM_INFO
	.align		4
.L_19:
        /*0048*/ 	.byte	0x04, 0x17
        /*004a*/ 	.short	(.L_21 - .L_20)
.L_20:
        /*004c*/ 	.word	0x00000000
        /*0050*/ 	.short	0x0002
        /*0052*/ 	.short	0x0010
        /*0054*/ 	.byte	0x00, 0xf4, 0x21, 0x00


	//----- nvinfo : EIATTR_KPARAM_INFO
	.align		4
.L_21:
        /*0058*/ 	.byte	0x04, 0x17
        /*005a*/ 	.short	(.L_23 - .L_22)
.L_22:
        /*005c*/ 	.word	0x00000000
        /*0060*/ 	.short	0x0001
        /*0062*/ 	.short	0x0008
        /*0064*/ 	.byte	0x00, 0xf4, 0x21, 0x00


	//----- nvinfo : EIATTR_KPARAM_INFO
	.align		4
.L_23:
        /*0068*/ 	.byte	0x04, 0x17
        /*006a*/ 	.short	(.L_25 - .L_24)
.L_24:
        /*006c*/ 	.word	0x00000000
        /*0070*/ 	.short	0x0000
        /*0072*/ 	.short	0x0000
        /*0074*/ 	.byte	0x00, 0xf4, 0x21, 0x00


	//----- nvinfo : EIATTR_SPARSE_MMA_MASK
	.align		4
.L_25:
        /*0078*/ 	.byte	0x03, 0x50
        /*007a*/ 	.short	0x0000


	//----- nvinfo : EIATTR_MAXREG_COUNT
	.align		4
        /*007c*/ 	.byte	0x03, 0x1b
        /*007e*/ 	.short	0x00ff


	//----- nvinfo : EIATTR_EXIT_INSTR_OFFSETS
	.align		4
        /*0080*/ 	.byte	0x04, 0x1c
        /*0082*/ 	.short	(.L_27 - .L_26)


	//   ....[0]....
.L_26:
        /*0084*/ 	.word	0x00000520


	//----- nvinfo : EIATTR_REQNTID
	.align		4
.L_27:
        /*0088*/ 	.byte	0x04, 0x10
        /*008a*/ 	.short	(.L_29 - .L_28)
.L_28:
        /*008c*/ 	.word	0x00000100
        /*0090*/ 	.word	0x00000001
        /*0094*/ 	.word	0x00000001


	//----- nvinfo : EIATTR_CBANK_PARAM_SIZE
	.align		4
.L_29:
        /*0098*/ 	.byte	0x03, 0x19
        /*009a*/ 	.short	0x0034


	//----- nvinfo : EIATTR_PARAM_CBANK
	.align		4
        /*009c*/ 	.byte	0x04, 0x0a
        /*009e*/ 	.short	(.L_31 - .L_30)
	.align		4
.L_30:
        /*00a0*/ 	.word	index@(.nv.constant0.triton_poi_fused__native_batch_norm_legit_no_training_mul_sigmoid_7)
        /*00a4*/ 	.short	0x0210
        /*00a6*/ 	.short	0x0034


	//----- nvinfo : EIATTR_SW_WAR
	.align		4
.L_31:
        /*00a8*/ 	.byte	0x04, 0x36
        /*00aa*/ 	.short	(.L_33 - .L_32)
.L_32:
        /*00ac*/ 	.word	0x00000008
.L_33:


//--------------------- .nv.callgraph             --------------------------
	.section	.nv.callgraph,"",@"SHT_CUDA_CALLGRAPH"
	.align	4
	.sectionentsize	8
	.align		4
        /*0000*/ 	.word	0x00000000
	.align		4
        /*0004*/ 	.word	0xffffffff
	.align		4
        /*0008*/ 	.word	0x00000000
	.align		4
        /*000c*/ 	.word	0xfffffffe
	.align		4
        /*0010*/ 	.word	0x00000000
	.align		4
        /*0014*/ 	.word	0xfffffffd
	.align		4
        /*0018*/ 	.word	0x00000000
	.align		4
        /*001c*/ 	.word	0xfffffffc


//--------------------- .nv.constant4             --------------------------
	.section	.nv.constant4,"a",@progbits
	.align	8
	.align		8
.nv.constant4:
        /*0000*/ 	.dword	_$_str
	.align		8
        /*0008*/ 	.dword	_$_str_$_2


//--------------------- .text.triton_poi_fused__native_batch_norm_legit_no_training_mul_sigmoid_7 --------------------------
	.section	.text.triton_poi_fused__native_batch_norm_legit_no_training_mul_sigmoid_7,"ax",@progbits
	.align	128
        .global         triton_poi_fused__native_batch_norm_legit_no_training_mul_sigmoid_7
        .type           triton_poi_fused__native_batch_norm_legit_no_training_mul_sigmoid_7,@function
        .size           triton_poi_fused__native_batch_norm_legit_no_training_mul_sigmoid_7,(.L_x_1 - triton_poi_fused__native_batch_norm_legit_no_training_mul_sigmoid_7)
        .other          triton_poi_fused__native_batch_norm_legit_no_training_mul_sigmoid_7,@"STO_CUDA_ENTRY STV_DEFAULT"
triton_poi_fused__native_batch_norm_legit_no_training_mul_sigmoid_7:
.text.triton_poi_fused__native_batch_norm_legit_no_training_mul_sigmoid_7:
[----:B------:R-:W-:Y:S01]  /*0000*/  LDC R1, c[0x0][0x28] ;  /* 0x00000a00ff017b82 */ /* 0x000fe20000000800 */
[----:B------:R-:W1:Y:S07]  /*0010*/  S2R R0, SR_TID.X ;  /* 0x0000000000007919 */ /* 0x000e6e0000002100 */
[----:B------:R-:W2:Y:S01]  /*0020*/  LDC.64 R2, c[0x0][0x228] ;  /* 0x00008a00ff027b82 */ /* 0x000ea20000000a00 */
[----:B------:R-:W-:Y:S01]  /*0030*/  ULDC.64 UR4, c[0x0][0x208] ;  /* 0x0000820000047ab9 */ /* 0x000fe20000000a00 */
[----:B------:R-:W3:Y:S06]  /*0040*/  S2R R5, SR_CTAID.X ;  /* 0x0000000000057919 */ /* 0x000eec0000002500 */
[----:B------:R-:W4:Y:S08]  /*0050*/  LDC.64 R6, c[0x0][0x220] ;  /* 0x00008800ff067b82 */ /* 0x000f300000000a00 */
[----:B------:R-:W5:Y:S08]  /*0060*/  LDC.64 R8, c[0x0][0x230] ;  /* 0x00008c00ff087b82 */ /* 0x000f700000000a00 */
[----:B------:R-:W5:Y:S01]  /*0070*/  LDC.64 R10, c[0x0][0x238] ;  /* 0x00008e00ff0a7b82 */ /* 0x000f620000000a00 */
[----:B-1----:R-:W-:-:S04]  /*0080*/  SHF.L.U32 R0, R0, 0x1, RZ ;  /* 0x0000000100007819 */ /* 0x002fc800000006ff */
[----:B------:R-:W-:-:S04]  /*0090*/  LOP3.LUT R0, R0, 0x1fe, RZ, 0xc0, !PT ;  /* 0x000001fe00007812 */ /* 0x000fc800078ec0ff */
[----:B---3--:R-:W-:-:S05]  /*00a0*/  LEA R0, R5, R0, 0x9 ;  /* 0x0000000005007211 */ /* 0x008fca00078e48ff */
[----:B------:R-:W-:-:S05]  /*00b0*/  IMAD.HI R4, R0, 0x2aaaaaab, RZ ;  /* 0x2aaaaaab00047827 */ /* 0x000fca00078e02ff */
[----:B------:R-:W-:-:S04]  /*00c0*/  SHF.R.U32.HI R5, RZ, 0x1f, R4 ;  /* 0x0000001fff057819 */ /* 0x000fc80000011604 */
[----:B------:R-:W-:-:S05]  /*00d0*/  LEA.HI R5, R4, R5, RZ, 0x1e ;  /* 0x0000000504057211 */ /* 0x000fca00078ff0ff */
[----:B------:R-:W-:Y:S02]  /*00e0*/  IMAD R13, R5, -0x18, R0 ;  /* 0xffffffe8050d7824 */ /* 0x000fe400078e0200 */
[----:B------:R-:W1:Y:S02]  /*00f0*/  LDC.64 R4, c[0x0][0x218] ;  /* 0x00008600ff047b82 */ /* 0x000e640000000a00 */
[----:B--2---:R-:W-:-:S06]  /*0100*/  IMAD.WIDE R2, R13, 0x4, R2 ;  /* 0x000000040d027825 */ /* 0x004fcc00078e0202 */
[----:B------:R-:W2:Y:S01]  /*0110*/  LDG.E.EL.64 R2, desc[UR4][R2.64] ;  /* 0x0000000402027981 */ /* 0x000ea2000c2e1b00 */
[----:B----4-:R-:W-:-:S04]  /*0120*/  IMAD.WIDE R6, R13, 0x4, R6 ;  /* 0x000000040d067825 */ /* 0x010fc800078e0206 */
[C---:B-----5:R-:W-:Y:S02]  /*0130*/  IMAD.WIDE R8, R13.reuse, 0x4, R8 ;  /* 0x000000040d087825 */ /* 0x060fe400078e0208 */
[----:B------:R-:W3:Y:S02]  /*0140*/  LDG.E.EL.64 R6, desc[UR4][R6.64] ;  /* 0x0000000406067981 */ /* 0x000ee4000c2e1b00 */
[----:B0-----:R-:W-:Y:S02]  /*0150*/  IMAD.WIDE R10, R13, 0x4, R10 ;  /* 0x000000040d0a7825 */ /* 0x001fe400078e020a */
[----:B------:R-:W4:Y:S04]  /*0160*/  LDG.E.EL.64 R8, desc[UR4][R8.64] ;  /* 0x0000000408087981 */ /* 0x000f28000c2e1b00 */
[----:B------:R-:W4:Y:S01]  /*0170*/  LDG.E.EL.64 R10, desc[UR4][R10.64] ;  /* 0x000000040a0a7981 */ /* 0x000f22000c2e1b00 */
[----:B-1----:R-:W-:-:S06]  /*0180*/  IMAD.WIDE R4, R0, 0x4, R4 ;  /* 0x0000000400047825 */ /* 0x002fcc00078e0204 */
[----:B------:R-:W3:Y:S01]  /*0190*/  LDG.E.64 R4, desc[UR4][R4.64] ;  /* 0x0000000404047981 */ /* 0x000ee2000c1e1b00 */
[----:B--2---:R-:W-:Y:S01]  /*01a0*/  FADD R2, R2, 9.9999997473787516356e-06 ;  /* 0x3727c5ac02027421 */ /* 0x004fe20000000000 */
[----:B------:R-:W-:-:S03]  /*01b0*/  FADD R3, R3, 9.9999997473787516356e-06 ;  /* 0x3727c5ac03037421 */ /* 0x000fc60000000000 */
[----:B------:R-:W0:Y:S08]  /*01c0*/  MUFU.SQRT R12, R2 ;  /* 0x00000002000c7308 */ /* 0x000e300000002000 */
[----:B------:R-:W1:Y:S01]  /*01d0*/  MUFU.SQRT R13, R3 ;  /* 0x00000003000d7308 */ /* 0x000e620000002000 */
[C---:B0-----:R-:W-:Y:S02]  /*01e0*/  FSETP.GT.AND P0, PT, R12.reuse, 8.50705917302346158658e+37, PT ;  /* 0x7e8000000c00780b */ /* 0x041fe40003f04000 */
[----:B------:R-:W-:-:S02]  /*01f0*/  FSETP.GEU.AND P2, PT, R12, 1.175494350822287508e-38, PT ;  /* 0x008000000c00780b */ /* 0x000fc40003f4e000 */
[C---:B-1----:R-:W-:Y:S02]  /*0200*/  FSETP.GT.AND P1, PT, R13.reuse, 8.50705917302346158658e+37, PT ;  /* 0x7e8000000d00780b */ /* 0x042fe40003f24000 */
[----:B------:R-:W-:-:S07]  /*0210*/  FSETP.GEU.AND P3, PT, R13, 1.175494350822287508e-38, PT ;  /* 0x008000000d00780b */ /* 0x000fce0003f6e000 */
[----:B------:R-:W-:Y:S01]  /*0220*/  @P0 FMUL R12, R12, 0.25 ;  /* 0x3e8000000c0c0820 */ /* 0x000fe20000400000 */
[----:B------:R-:W-:-:S03]  /*0230*/  HFMA2.MMA R2, -RZ, RZ, 1.625, 0 ;  /* 0x3e800000ff027435 */ /* 0x000fc600000001ff */
[----:B------:R-:W-:Y:S01]  /*0240*/  @!P2 FMUL R12, R12, 16777216 ;  /* 0x4b8000000c0ca820 */ /* 0x000fe20000400000 */
[----:B------:R-:W-:-:S05]  /*0250*/  @P1 FMUL R13, R13, 0.25 ;  /* 0x3e8000000d0d1820 */ /* 0x000fca0000400000 */
[----:B------:R-:W0:Y:S01]  /*0260*/  MUFU.RCP R12, R12 ;  /* 0x0000000c000c7308 */ /* 0x000e220000001000 */
[----:B------:R-:W-:Y:S01]  /*0270*/  @!P3 FMUL R13, R13, 16777216 ;  /* 0x4b8000000d0db820 */ /* 0x000fe20000400000 */
[----:B------:R-:W-:-:S06]  /*0280*/  FSEL R3, R2, 1, P0 ;  /* 0x3f80000002037808 */ /* 0x000fcc0000000000 */
[----:B------:R-:W1:Y:S01]  /*0290*/  MUFU.RCP R13, R13 ;  /* 0x0000000d000d7308 */ /* 0x000e620000001000 */
[----:B------:R-:W-:Y:S01]  /*02a0*/  @!P2 FMUL R3, R3, 16777216 ;  /* 0x4b8000000303a820 */ /* 0x000fe20000400000 */
[----:B------:R-:W-:Y:S01]  /*02b0*/  FSEL R14, R2, 1, P1 ;  /* 0x3f800000020e7808 */ /* 0x000fe20000800000 */
[----:B---3--:R-:W-:Y:S02]  /*02c0*/  FADD R4, R4, -R6 ;  /* 0x8000000604047221 */ /* 0x008fe40000000000 */
[----:B0-----:R-:W-:Y:S02]  /*02d0*/  FMUL R3, R12, R3 ;  /* 0x000000030c037220 */ /* 0x001fe40000400000 */
[----:B------:R-:W-:Y:S01]  /*02e0*/  @!P3 FMUL R14, R14, 16777216 ;  /* 0x4b8000000e0eb820 */ /* 0x000fe20000400000 */
[----:B------:R-:W-:Y:S01]  /*02f0*/  FADD R5, R5, -R7 ;  /* 0x8000000705057221 */ /* 0x000fe20000000000 */
[----:B------:R-:W-:Y:S02]  /*0300*/  FMUL R3, R4, R3 ;  /* 0x0000000304037220 */ /* 0x000fe40000400000 */
[----:B-1----:R-:W-:-:S02]  /*0310*/  FMUL R14, R13, R14 ;  /* 0x0000000e0d0e7220 */ /* 0x002fc40000400000 */
[----:B----4-:R-:W-:Y:S02]  /*0320*/  FFMA R8, R8, R3, R10 ;  /* 0x0000000308087223 */ /* 0x010fe4000000000a */
[----:B------:R-:W-:Y:S02]  /*0330*/  FMUL R14, R5, R14 ;  /* 0x0000000e050e7220 */ /* 0x000fe40000400000 */
[----:B------:R-:W-:Y:S02]  /*0340*/  FADD R3, RZ, -R8 ;  /* 0x80000008ff037221 */ /* 0x000fe40000000000 */
[----:B------:R-:W-:Y:S02]  /*0350*/  FFMA R9, R9, R14, R11 ;  /* 0x0000000e09097223 */ /* 0x000fe4000000000b */
[----:B------:R-:W-:Y:S02]  /*0360*/  FMUL R4, R3, 1.4426950216293334961 ;  /* 0x3fb8aa3b03047820 */ /* 0x000fe40000400000 */
[----:B------:R-:W-:-:S04]  /*0370*/  FADD R3, RZ, -R9 ;  /* 0x80000009ff037221 */ /* 0x000fc80000000000 */
[----:B------:R-:W-:Y:S01]  /*0380*/  FMUL R6, R3, 1.4426950216293334961 ;  /* 0x3fb8aa3b03067820 */ /* 0x000fe20000400000 */
[----:B------:R-:W-:-:S04]  /*0390*/  FSETP.GEU.AND P0, PT, R4, -126, PT ;  /* 0xc2fc00000400780b */ /* 0x000fc80003f0e000 */
[----:B------:R-:W-:-:S09]  /*03a0*/  FSETP.GEU.AND P1, PT, R6, -126, PT ;  /* 0xc2fc00000600780b */ /* 0x000fd20003f2e000 */
[----:B------:R-:W-:-:S04]  /*03b0*/  @!P0 FMUL R4, R4, 0.5 ;  /* 0x3f00000004048820 */ /* 0x000fc80000400000 */
[----:B------:R-:W-:Y:S01]  /*03c0*/  @!P1 FMUL R6, R6, 0.5 ;  /* 0x3f00000006069820 */ /* 0x000fe20000400000 */
[----:B------:R-:W0:Y:S08]  /*03d0*/  MUFU.EX2 R3, R4 ;  /* 0x0000000400037308 */ /* 0x000e300000000800 */
[----:B------:R-:W1:Y:S01]  /*03e0*/  MUFU.EX2 R5, R6 ;  /* 0x0000000600057308 */ /* 0x000e620000000800 */
[----:B0-----:R-:W-:-:S04]  /*03f0*/  @!P0 FMUL R3, R3, R3 ;  /* 0x0000000303038220 */ /* 0x001fc80000400000 */
[----:B------:R-:W-:Y:S01]  /*0400*/  FADD R7, R3, 1 ;  /* 0x3f80000003077421 */ /* 0x000fe20000000000 */
[----:B-1----:R-:W-:-:S04]  /*0410*/  @!P1 FMUL R5, R5, R5 ;  /* 0x0000000505059220 */ /* 0x002fc80000400000 */
[----:B------:R-:W-:Y:S01]  /*0420*/  FADD R10, R5, 1 ;  /* 0x3f800000050a7421 */ /* 0x000fe20000000000 */
[----:B------:R-:W-:Y:S01]  /*0430*/  FSETP.GT.AND P0, PT, R7, 8.50705917302346158658e+37, PT ;  /* 0x7e8000000700780b */ /* 0x000fe20003f04000 */
[----:B------:R-:W0:Y:S03]  /*0440*/  LDC.64 R4, c[0x0][0x210] ;  /* 0x00008400ff047b82 */ /* 0x000e260000000a00 */
[----:B------:R-:W-:-:S09]  /*0450*/  FSETP.GT.AND P1, PT, R10, 8.50705917302346158658e+37, PT ;  /* 0x7e8000000a00780b */ /* 0x000fd20003f24000 */
[----:B------:R-:W-:-:S04]  /*0460*/  @P0 FMUL R7, R7, 0.25 ;  /* 0x3e80000007070820 */ /* 0x000fc80000400000 */
[----:B------:R-:W-:Y:S02]  /*0470*/  @P1 FMUL R10, R10, 0.25 ;  /* 0x3e8000000a0a1820 */ /* 0x000fe40000400000 */
[----:B------:R-:W1:Y:S08]  /*0480*/  MUFU.RCP R7, R7 ;  /* 0x0000000700077308 */ /* 0x000e700000001000 */
[----:B------:R-:W2:Y:S01]  /*0490*/  MUFU.RCP R10, R10 ;  /* 0x0000000a000a7308 */ /* 0x000ea20000001000 */
[----:B------:R-:W-:-:S02]  /*04a0*/  FSEL R6, R2, 1, P0 ;  /* 0x3f80000002067808 */ /* 0x000fc40000000000 */
[----:B------:R-:W-:-:S03]  /*04b0*/  FSEL R3, R2, 1, P1 ;  /* 0x3f80000002037808 */ /* 0x000fc60000800000 */
[----:B-1----:R-:W-:-:S04]  /*04c0*/  FMUL R11, R7, R6 ;  /* 0x00000006070b7220 */ /* 0x002fc80000400000 */
[----:B------:R-:W-:Y:S01]  /*04d0*/  FMUL R8, R8, R11 ;  /* 0x0000000b08087220 */ /* 0x000fe20000400000 */
[----:B--2---:R-:W-:Y:S01]  /*04e0*/  FMUL R6, R10, R3 ;  /* 0x000000030a067220 */ /* 0x004fe20000400000 */
[----:B0-----:R-:W-:-:S04]  /*04f0*/  IMAD.WIDE R2, R0, 0x4, R4 ;  /* 0x0000000400027825 */ /* 0x001fc800078e0204 */
[----:B------:R-:W-:-:S05]  /*0500*/  FMUL R9, R9, R6 ;  /* 0x0000000609097220 */ /* 0x000fca0000400000 */
[----:B------:R-:W-:Y:S01]  /*0510*/  STG.E.64 desc[UR4][R2.64], R8 ;  /* 0x0000000802007986 */ /* 0x000fe2000c101b04 */
[----:B------:R-:W-:Y:S05]  /*0520*/  EXIT ;  /* 0x000000000000794d */ /* 0x000fea0003800000 */
.L_x_0:
[----:B------:R-:W-:-:S00]  /*0530*/  BRA `(.L_x_0) ;  /* 0xfffffffc00fc7947 */ /* 0x000fc0000383ffff */
[----:B------:R-:W-:-:S00]  /*0540*/  NOP ;  /* 0x0000000000007918 */ /* 0x000fc00000000000 */
        /* <DEDUP_REMOVED lines=11> */
.L_x_1:


//--------------------- .nv.global.init           --------------------------
	.section	.nv.global.init,"aw",@progbits
.nv.global.init:
	.type		_$_str,@object
	.size		_$_str,(_$_str_$_2 - _$_str)
_$_str:
        /*0000*/ 	.byte	0x5f, 0x5f, 0x43, 0x55, 0x44, 0x41, 0x5f, 0x46, 0x54, 0x5a, 0x00
	.type		_$_str_$_2,@object
	.size		_$_str_$_2,(.L_1 - _$_str_$_2)
_$_str_$_2:
        /*000b*/ 	.byte	0x5f, 0x5f, 0x43, 0x55, 0x44, 0x41, 0x5f, 0x50, 0x52, 0x45, 0x43, 0x5f, 0x53, 0x51, 0x52, 0x54
        /*001b*/ 	.byte	0x00
.L_1:


//--------------------- .nv.constant0.triton_poi_fused__native_batch_norm_legit_no_training_mul_sigmoid_7 --------------------------
	.section	.nv.constant0.triton_poi_fused__native_batch_norm_legit_no_training_mul_sigmoid_7,"a",@progbits
	.sectionflags	@""
	.align	4
.nv.constant0.triton_poi_fused__native_batch_norm_legit_no_training_mul_sigmoid_7:
	.zero		580
